	.headerflags	@"EF_CUDA_TEXMODE_UNIFIED EF_CUDA_64BIT_ADDRESS EF_CUDA_ACCELERATORS EF_CUDA_SM90 EF_CUDA_VIRTUAL_SM(EF_CUDA_SM90)"
	.elftype	@"ET_EXEC"


//--------------------- .nv.info                  --------------------------
	.section	.nv.info,"",@"SHT_CUDA_INFO"
	.align	4


	//----- nvinfo : EIATTR_REGCOUNT
	.align		4
        /*0000*/ 	.byte	0x04, 0x2f
        /*0002*/ 	.short	(.L_3 - .L_2)
	.align		4
.L_2:
        /*0004*/ 	.word	index@(triton_poi_fused_cat_relu_16)
        /*0008*/ 	.word	0x0000001a


	//----- nvinfo : EIATTR_MIN_STACK_SIZE
	.align		4
.L_3:
        /*000c*/ 	.byte	0x04, 0x12
        /*000e*/ 	.short	(.L_5 - .L_4)
	.align		4
.L_4:
        /*0010*/ 	.word	index@(triton_poi_fused_cat_relu_16)
        /*0014*/ 	.word	0x00000000


	//----- nvinfo : EIATTR_FRAME_SIZE
	.align		4
.L_5:
        /*0018*/ 	.byte	0x04, 0x11
        /*001a*/ 	.short	(.L_7 - .L_6)
	.align		4
.L_6:
        /*001c*/ 	.word	index@(triton_poi_fused_cat_relu_16)
        /*0020*/ 	.word	0x00000000


	//----- nvinfo : EIATTR_MIN_STACK_SIZE
	.align		4
.L_7:
        /*0024*/ 	.byte	0x04, 0x12
        /*0026*/ 	.short	(.L_9 - .L_8)
	.align		4
.L_8:
        /*0028*/ 	.word	index@(triton_poi_fused_cat_relu_16)
        /*002c*/ 	.word	0x00000000
.L_9:


//--------------------- .nv.info.triton_poi_fused_cat_relu_16 --------------------------
	.section	.nv.info.triton_poi_fused_cat_relu_16,"",@"SHT_CUDA_INFO"
	.sectionflags	@""
	.align	4


	//----- nvinfo : EIATTR_CUDA_API_VERSION
	.align		4
        /*0000*/ 	.byte	0x04, 0x37
        /*0002*/ 	.short	(.L_11 - .L_10)
.L_10:
        /*0004*/ 	.word	0x0000007c


	//----- nvinfo : EIATTR_KPARAM_INFO
	.align		4
.L_11:
        /*0008*/ 	.byte	0x04, 0x17
        /*000a*/ 	.short	(.L_13 - .L_12)
.L_12:
        /*000c*/ 	.word	0x00000000
        /*0010*/ 	.short	0x0007
        /*0012*/ 	.short	0x0038
        /*0014*/ 	.byte	0x00, 0xf0, 0x11, 0x00


	//----- nvinfo : EIATTR_KPARAM_INFO
	.align		4
.L_13:
        /*0018*/ 	.byte	0x04, 0x17
        /*001a*/ 	.short	(.L_15 - .L_14)
.L_14:
        /*001c*/ 	.word	0x00000000
        /*0020*/ 	.short	0x0006
        /*0022*/ 	.short	0x0030
        /*0024*/ 	.byte	0x00, 0xf4, 0x21, 0x00


	//----- nvinfo : EIATTR_KPARAM_INFO
	.align		4
.L_15:
        /*0028*/ 	.byte	0x04, 0x17
        /*002a*/ 	.short	(.L_17 - .L_16)
.L_16:
        /*002c*/ 	.word	0x00000000
        /*0030*/ 	.short	0x0005
        /*0032*/ 	.short	0x0028
        /*0034*/ 	.byte	0x00, 0xf4, 0x21, 0x00


	//----- nvinfo : EIATTR_KPARAM_INFO
	.align		4
.L_17:
        /*0038*/ 	.byte	0x04, 0x17
        /*003a*/ 	.short	(.L_19 - .L_18)
.L_18:
        /*003c*/ 	.word	0x00000000
        /*0040*/ 	.short	0x0004
        /*0042*/ 	.short	0x0020
        /*0044*/ 	.byte	0x00, 0xf4, 0x21, 0x00


	//----- nvinfo : EIATTR_KPARAM_INFO
	.align		4
.L_19:
        /*0048*/ 	.byte	0x04, 0x17
        /*004a*/ 	.short	(.L_21 - .L_20)
.L_20:
        /*004c*/ 	.word	0x00000000
        /*0050*/ 	.short	0x0003
        /*0052*/ 	.short	0x0018
        /*0054*/ 	.byte	0x00, 0xf4, 0x21, 0x00


	//----- nvinfo : EIATTR_KPARAM_INFO
	.align		4
.L_21:
        /*0058*/ 	.byte	0x04, 0x17
        /*005a*/ 	.short	(.L_23 - .L_22)
.L_22:
        /*005c*/ 	.word	0x00000000
        /*0060*/ 	.short	0x0002
        /*0062*/ 	.short	0x0010
        /*0064*/ 	.byte	0x00, 0xf4, 0x21, 0x00


	//----- nvinfo : EIATTR_KPARAM_INFO
	.align		4
.L_23:
        /*0068*/ 	.byte	0x04, 0x17
        /*006a*/ 	.short	(.L_25 - .L_24)
.L_24:
        /*006c*/ 	.word	0x00000000
        /*0070*/ 	.short	0x0001
        /*0072*/ 	.short	0x0008
        /*0074*/ 	.byte	0x00, 0xf4, 0x21, 0x00


	//----- nvinfo : EIATTR_KPARAM_INFO
	.align		4
.L_25:
        /*0078*/ 	.byte	0x04, 0x17
        /*007a*/ 	.short	(.L_27 - .L_26)
.L_26:
        /*007c*/ 	.word	0x00000000
        /*0080*/ 	.short	0x0000
        /*0082*/ 	.short	0x0000
        /*0084*/ 	.byte	0x00, 0xf4, 0x21, 0x00


	//----- nvinfo : EIATTR_SPARSE_MMA_MASK
	.align		4
.L_27:
        /*0088*/ 	.byte	0x03, 0x50
        /*008a*/ 	.short	0x0000


	//----- nvinfo : EIATTR_MAXREG_COUNT
	.align		4
        /*008c*/ 	.byte	0x03, 0x1b
        /*008e*/ 	.short	0x00ff


	//----- nvinfo : EIATTR_EXIT_INSTR_OFFSETS
	.align		4
        /*0090*/ 	.byte	0x04, 0x1c
        /*0092*/ 	.short	(.L_29 - .L_28)


	//   ....[0]....
.L_28:
        /*0094*/ 	.word	0x000005a0


	//----- nvinfo : EIATTR_REQNTID
	.align		4
.L_29:
        /*0098*/ 	.byte	0x04, 0x10
        /*009a*/ 	.short	(.L_31 - .L_30)
.L_30:
        /*009c*/ 	.word	0x00000100
        /*00a0*/ 	.word	0x00000001
        /*00a4*/ 	.word	0x00000001


	//----- nvinfo : EIATTR_CBANK_PARAM_SIZE
	.align		4
.L_31:
        /*00a8*/ 	.byte	0x03, 0x19
        /*00aa*/ 	.short	0x003c


	//----- nvinfo : EIATTR_PARAM_CBANK
	.align		4
        /*00ac*/ 	.byte	0x04, 0x0a
        /*00ae*/ 	.short	(.L_33 - .L_32)
	.align		4
.L_32:
        /*00b0*/ 	.word	index@(.nv.constant0.triton_poi_fused_cat_relu_16)
        /*00b4*/ 	.short	0x0210
        /*00b6*/ 	.short	0x003c


	//----- nvinfo : EIATTR_SW_WAR
	.align		4
.L_33:
        /*00b8*/ 	.byte	0x04, 0x36
        /*00ba*/ 	.short	(.L_35 - .L_34)
.L_34:
        /*00bc*/ 	.word	0x00000008
.L_35:


//--------------------- .nv.callgraph             --------------------------
	.section	.nv.callgraph,"",@"SHT_CUDA_CALLGRAPH"
	.align	4
	.sectionentsize	8
	.align		4
        /*0000*/ 	.word	0x00000000
	.align		4
        /*0004*/ 	.word	0xffffffff
	.align		4
        /*0008*/ 	.word	0x00000000
	.align		4
        /*000c*/ 	.word	0xfffffffe
	.align		4
        /*0010*/ 	.word	0x00000000
	.align		4
        /*0014*/ 	.word	0xfffffffd
	.align		4
        /*0018*/ 	.word	0x00000000
	.align		4
        /*001c*/ 	.word	0xfffffffc


//--------------------- .nv.constant4             --------------------------
	.section	.nv.constant4,"a",@progbits
	.align	8
	.align		8
.nv.constant4:
        /*0000*/ 	.dword	_$_str
	.align		8
        /*0008*/ 	.dword	_$_str_$_2


//--------------------- .text.triton_poi_fused_cat_relu_16 --------------------------
	.section	.text.triton_poi_fused_cat_relu_16,"ax",@progbits
	.align	128
        .global         triton_poi_fused_cat_relu_16
        .type           triton_poi_fused_cat_relu_16,@function
        .size           triton_poi_fused_cat_relu_16,(.L_x_1 - triton_poi_fused_cat_relu_16)
        .other          triton_poi_fused_cat_relu_16,@"STO_CUDA_ENTRY STV_DEFAULT"
triton_poi_fused_cat_relu_16:
.text.triton_poi_fused_cat_relu_16:
[----:B------:R-:W-:Y:S01]  /*0000*/  LDC R1, c[0x0][0x28] ;  /* 0x00000a00ff017b82 */ /* 0x000fe20000000800 */
[----:B------:R-:W1:Y:S07]  /*0010*/  S2R R0, SR_TID.X ;  /* 0x0000000000007919 */ /* 0x000e6e0000002100 */
[----:B------:R-:W2:Y:S01]  /*0020*/  LDC.64 R4, c[0x0][0x228] ;  /* 0x00008a00ff047b82 */ /* 0x000ea20000000a00 */
[----:B------:R-:W-:Y:S01]  /*0030*/  ULDC.64 UR4, c[0x0][0x208] ;  /* 0x0000820000047ab9 */ /* 0x000fe20000000a00 */
[----:B------:R-:W-:Y:S01]  /*0040*/  ULDC.64 UR6, c[0x0][0x218] ;  /* 0x0000860000067ab9 */ /* 0x000fe20000000a00 */
[----:B------:R-:W3:Y:S05]  /*0050*/  S2R R3, SR_CTAID.X ;  /* 0x0000000000037919 */ /* 0x000eea0000002500 */
[----:B------:R-:W4:Y:S08]  /*0060*/  LDC.64 R6, c[0x0][0x220] ;  /* 0x00008800ff067b82 */ /* 0x000f300000000a00 */
[----:B------:R-:W5:Y:S08]  /*0070*/  LDC.64 R14, c[0x0][0x210] ;  /* 0x00008400ff0e7b82 */ /* 0x000f700000000a00 */
[----:B------:R-:W4:Y:S01]  /*0080*/  LDC.64 R12, c[0x0][0x230] ;  /* 0x00008c00ff0c7b82 */ /* 0x000f220000000a00 */
[----:B-1----:R-:W-:-:S05]  /*0090*/  IMAD.SHL.U32 R0, R0, 0x2, RZ ;  /* 0x0000000200007824 */ /* 0x002fca00078e00ff */
[----:B------:R-:W-:-:S05]  /*00a0*/  LOP3.LUT R0, R0, 0x1fe, RZ, 0xc0, !PT ;  /* 0x000001fe00007812 */ /* 0x000fca00078ec0ff */
[----:B---3--:R-:W-:-:S05]  /*00b0*/  IMAD R0, R3, 0x200, R0 ;  /* 0x0000020003007824 */ /* 0x008fca00078e0200 */
[----:B------:R-:W-:-:S04]  /*00c0*/  SHF.R.S32.HI R3, RZ, 0x1f, R0 ;  /* 0x0000001fff037819 */ /* 0x000fc80000011400 */
[----:B------:R-:W-:-:S04]  /*00d0*/  LEA.HI R9, R3, R0, RZ, 0x9 ;  /* 0x0000000003097211 */ /* 0x000fc800078f48ff */
[----:B------:R-:W-:-:S05]  /*00e0*/  LOP3.LUT R3, R9, 0xfffffe00, RZ, 0xc0, !PT ;  /* 0xfffffe0009037812 */ /* 0x000fca00078ec0ff */
[----:B------:R-:W-:Y:S01]  /*00f0*/  IMAD.IADD R8, R0, 0x1, -R3 ;  /* 0x0000000100087824 */ /* 0x000fe200078e0a03 */
[----:B------:R-:W-:-:S03]  /*0100*/  CS2R R2, SRZ ;  /* 0x0000000000027805 */ /* 0x000fc6000001ff00 */
[C---:B--2---:R-:W-:Y:S01]  /*0110*/  IMAD.WIDE R4, R8.reuse, 0x4, R4 ;  /* 0x0000000408047825 */ /* 0x044fe200078e0204 */
[----:B------:R-:W-:-:S13]  /*0120*/  ISETP.GT.AND P0, PT, R8, 0xff, PT ;  /* 0x000000ff0800780c */ /* 0x000fda0003f04270 */
[----:B------:R1:W2:Y:S01]  /*0130*/  @P0 LDG.E.EL.64 R2, desc[UR4][R4.64+-0x400] ;  /* 0xfffc000404020981 */ /* 0x0002a2000c2e1b00 */
[----:B------:R-:W-:Y:S02]  /*0140*/  SHF.R.S32.HI R9, RZ, 0x9, R9 ;  /* 0x00000009ff097819 */ /* 0x000fe40000011409 */
[----:B------:R-:W-:-:S03]  /*0150*/  SHF.R.S32.HI R10, RZ, 0x1f, R8 ;  /* 0x0000001fff0a7819 */ /* 0x000fc60000011408 */
[----:B------:R-:W-:Y:S01]  /*0160*/  IMAD.SHL.U32 R9, R9, 0x100, RZ ;  /* 0x0000010009097824 */ /* 0x000fe200078e00ff */
[----:B-1----:R-:W-:-:S04]  /*0170*/  CS2R R4, SRZ ;  /* 0x0000000000047805 */ /* 0x002fc8000001ff00 */
[----:B------:R-:W-:-:S04]  /*0180*/  IADD3 R16, P1, R8, R9, RZ ;  /* 0x0000000908107210 */ /* 0x000fc80007f3e0ff */
[----:B------:R-:W-:Y:S02]  /*0190*/  LEA.HI.X.SX32 R17, R9, R10, 0x1, P1 ;  /* 0x0000000a09117211 */ /* 0x000fe400008f0eff */
[----:B------:R-:W1:Y:S01]  /*01a0*/  LDC.64 R10, c[0x0][0x238] ;  /* 0x00008e00ff0a7b82 */ /* 0x000e620000000a00 */
[----:B------:R-:W-:-:S04]  /*01b0*/  LEA R22, P1, R16, UR6, 0x2 ;  /* 0x0000000610167c11 */ /* 0x000fc8000f8210ff */
[----:B------:R-:W-:Y:S01]  /*01c0*/  LEA.HI.X R23, R16, UR7, R17, 0x2, P1 ;  /* 0x0000000710177c11 */ /* 0x000fe200088f1411 */
[----:B----4-:R-:W-:Y:S01]  /*01d0*/  IMAD.WIDE R16, R8, 0x4, R6 ;  /* 0x0000000408107825 */ /* 0x010fe200078e0206 */
[----:B------:R-:W-:-:S04]  /*01e0*/  CS2R R6, SRZ ;  /* 0x0000000000067805 */ /* 0x000fc8000001ff00 */
[----:B------:R-:W3:Y:S04]  /*01f0*/  @P0 LDG.E.EL.64 R4, desc[UR4][R16.64+-0x400] ;  /* 0xfffc000410040981 */ /* 0x000ee8000c2e1b00 */
[----:B------:R-:W4:Y:S01]  /*0200*/  @P0 LDG.E.EL.64 R6, desc[UR4][R22.64+-0x400] ;  /* 0xfffc000416060981 */ /* 0x000f22000c2e1b00 */
[C---:B------:R-:W-:Y:S01]  /*0210*/  IMAD.IADD R9, R8.reuse, 0x1, R9 ;  /* 0x0000000108097824 */ /* 0x040fe200078e0209 */
[C---:B------:R-:W-:Y:S01]  /*0220*/  ISETP.GE.AND P3, PT, R8.reuse, 0x100, PT ;  /* 0x000001000800780c */ /* 0x040fe20003f66270 */
[----:B0-----:R-:W-:Y:S01]  /*0230*/  IMAD.WIDE R18, R8, 0x4, R12 ;  /* 0x0000000408127825 */ /* 0x001fe200078e020c */
[----:B------:R-:W-:-:S03]  /*0240*/  CS2R R12, SRZ ;  /* 0x00000000000c7805 */ /* 0x000fc6000001ff00 */
[----:B-----5:R-:W-:-:S04]  /*0250*/  IMAD.WIDE R14, R9, 0x4, R14 ;  /* 0x00000004090e7825 */ /* 0x020fc800078e020e */
[----:B-1----:R-:W-:Y:S01]  /*0260*/  IMAD.WIDE R20, R8, 0x4, R10 ;  /* 0x0000000408147825 */ /* 0x002fe200078e020a */
[----:B------:R-:W-:Y:S02]  /*0270*/  CS2R R10, SRZ ;  /* 0x00000000000a7805 */ /* 0x000fe4000001ff00 */
[----:B------:R-:W-:Y:S01]  /*0280*/  CS2R R8, SRZ ;  /* 0x0000000000087805 */ /* 0x000fe2000001ff00 */
[----:B------:R0:W5:Y:S04]  /*0290*/  @!P3 LDG.E.EL.64 R12, desc[UR4][R14.64] ;  /* 0x000000040e0cb981 */ /* 0x000168000c2e1b00 */
[----:B------:R-:W5:Y:S04]  /*02a0*/  @P0 LDG.E.EL.64 R10, desc[UR4][R18.64+-0x400] ;  /* 0xfffc0004120a0981 */ /* 0x000f68000c2e1b00 */
[----:B------:R-:W5:Y:S01]  /*02b0*/  @P0 LDG.E.EL.64 R8, desc[UR4][R20.64+-0x400] ;  /* 0xfffc000414080981 */ /* 0x000f62000c2e1b00 */
[----:B0-----:R-:W-:Y:S01]  /*02c0*/  IMAD.MOV.U32 R14, RZ, RZ, 0x3e800000 ;  /* 0x3e800000ff0e7424 */ /* 0x001fe200078e00ff */
[----:B--2---:R-:W-:-:S02]  /*02d0*/  SEL R2, R2, RZ, P0 ;  /* 0x000000ff02027207 */ /* 0x004fc40000000000 */
[----:B------:R-:W-:-:S03]  /*02e0*/  SEL R3, R3, RZ, P0 ;  /* 0x000000ff03037207 */ /* 0x000fc60000000000 */
[----:B------:R-:W-:Y:S02]  /*02f0*/  FADD R2, R2, 9.9999997473787516356e-06 ;  /* 0x3727c5ac02027421 */ /* 0x000fe40000000000 */
[----:B------:R-:W-:Y:S02]  /*0300*/  FADD R3, R3, 9.9999997473787516356e-06 ;  /* 0x3727c5ac03037421 */ /* 0x000fe40000000000 */
[----:B------:R-:W0:Y:S08]  /*0310*/  MUFU.SQRT R16, R2 ;  /* 0x0000000200107308 */ /* 0x000e300000002000 */
[----:B------:R3:W1:Y:S01]  /*0320*/  MUFU.SQRT R17, R3 ;  /* 0x0000000300117308 */ /* 0x0006620000002000 */
[----:B0-----:R-:W-:-:S02]  /*0330*/  FSETP.GT.AND P1, PT, R16, 8.50705917302346158658e+37, PT ;  /* 0x7e8000001000780b */ /* 0x001fc40003f24000 */
[----:B------:R-:W-:Y:S02]  /*0340*/  FSETP.GEU.AND P4, PT, R16, 1.175494350822287508e-38, PT ;  /* 0x008000001000780b */ /* 0x000fe40003f8e000 */
[----:B---3--:R-:W-:Y:S02]  /*0350*/  SEL R3, R4, RZ, P0 ;  /* 0x000000ff04037207 */ /* 0x008fe40000000000 */
[----:B------:R-:W-:Y:S02]  /*0360*/  FSEL R15, R14, 1, P1 ;  /* 0x3f8000000e0f7808 */ /* 0x000fe40000800000 */
[C---:B-1----:R-:W-:Y:S02]  /*0370*/  FSETP.GT.AND P2, PT, R17.reuse, 8.50705917302346158658e+37, PT ;  /* 0x7e8000001100780b */ /* 0x042fe40003f44000 */
[----:B------:R-:W-:Y:S02]  /*0380*/  FSETP.GEU.AND P5, PT, R17, 1.175494350822287508e-38, PT ;  /* 0x008000001100780b */ /* 0x000fe40003fae000 */
[----:B----4-:R-:W-:Y:S01]  /*0390*/  SEL R6, R6, RZ, P0 ;  /* 0x000000ff06067207 */ /* 0x010fe20000000000 */
[----:B------:R-:W-:Y:S01]  /*03a0*/  @P1 FMUL R16, R16, 0.25 ;  /* 0x3e80000010101820 */ /* 0x000fe20000400000 */
[----:B------:R-:W-:Y:S01]  /*03b0*/  FSEL R14, R14, 1, P2 ;  /* 0x3f8000000e0e7808 */ /* 0x000fe20001000000 */
[----:B------:R-:W-:Y:S01]  /*03c0*/  @!P4 FMUL R15, R15, 16777216 ;  /* 0x4b8000000f0fc820 */ /* 0x000fe20000400000 */
[----:B------:R-:W-:Y:S01]  /*03d0*/  SEL R4, R7, RZ, P0 ;  /* 0x000000ff07047207 */ /* 0x000fe20000000000 */
[----:B------:R-:W-:Y:S01]  /*03e0*/  @!P4 FMUL R16, R16, 16777216 ;  /* 0x4b8000001010c820 */ /* 0x000fe20000400000 */
[----:B------:R-:W-:Y:S01]  /*03f0*/  FADD R6, R6, -R3 ;  /* 0x8000000306067221 */ /* 0x000fe20000000000 */
[----:B------:R-:W-:Y:S01]  /*0400*/  SEL R5, R5, RZ, P0 ;  /* 0x000000ff05057207 */ /* 0x000fe20000000000 */
[----:B------:R-:W0:Y:S01]  /*0410*/  LDC.64 R2, c[0x0][0x240] ;  /* 0x00009000ff027b82 */ /* 0x000e220000000a00 */
[----:B------:R-:W-:-:S02]  /*0420*/  @P2 FMUL R17, R17, 0.25 ;  /* 0x3e80000011112820 */ /* 0x000fc40000400000 */
[----:B------:R-:W1:Y:S01]  /*0430*/  MUFU.RCP R16, R16 ;  /* 0x0000001000107308 */ /* 0x000e620000001000 */
[----:B------:R-:W-:Y:S01]  /*0440*/  @!P5 FMUL R14, R14, 16777216 ;  /* 0x4b8000000e0ed820 */ /* 0x000fe20000400000 */
[----:B------:R-:W-:Y:S01]  /*0450*/  @!P5 FMUL R17, R17, 16777216 ;  /* 0x4b8000001111d820 */ /* 0x000fe20000400000 */
[----:B------:R-:W-:Y:S01]  /*0460*/  FADD R4, R4, -R5 ;  /* 0x8000000504047221 */ /* 0x000fe20000000000 */
[----:B-----5:R-:W-:Y:S02]  /*0470*/  SEL R10, R10, RZ, P0 ;  /* 0x000000ff0a0a7207 */ /* 0x020fe40000000000 */
[----:B------:R-:W-:Y:S02]  /*0480*/  SEL R11, R11, RZ, P0 ;  /* 0x000000ff0b0b7207 */ /* 0x000fe40000000000 */
[----:B------:R-:W2:Y:S01]  /*0490*/  MUFU.RCP R17, R17 ;  /* 0x0000001100117308 */ /* 0x000ea20000001000 */
[----:B------:R-:W-:Y:S02]  /*04a0*/  SEL R8, R8, RZ, P0 ;  /* 0x000000ff08087207 */ /* 0x000fe40000000000 */
[----:B------:R-:W-:-:S02]  /*04b0*/  SEL R9, R9, RZ, P0 ;  /* 0x000000ff09097207 */ /* 0x000fc40000000000 */
[----:B------:R-:W-:Y:S01]  /*04c0*/  SEL R12, R12, RZ, !P3 ;  /* 0x000000ff0c0c7207 */ /* 0x000fe20005800000 */
[----:B-1----:R-:W-:Y:S01]  /*04d0*/  FMUL R15, R16, R15 ;  /* 0x0000000f100f7220 */ /* 0x002fe20000400000 */
[----:B------:R-:W-:-:S03]  /*04e0*/  SEL R13, R13, RZ, !P3 ;  /* 0x000000ff0d0d7207 */ /* 0x000fc60005800000 */
[----:B------:R-:W-:Y:S01]  /*04f0*/  FMUL R15, R6, R15 ;  /* 0x0000000f060f7220 */ /* 0x000fe20000400000 */
[----:B0-----:R-:W-:-:S04]  /*0500*/  IMAD.WIDE R2, R0, 0x4, R2 ;  /* 0x0000000400027825 */ /* 0x001fc800078e0202 */
[----:B--2---:R-:W-:Y:S01]  /*0510*/  FMUL R17, R17, R14 ;  /* 0x0000000e11117220 */ /* 0x004fe20000400000 */
[----:B------:R-:W-:-:S03]  /*0520*/  @P3 FFMA R12, R15, R10, R8 ;  /* 0x0000000a0f0c3223 */ /* 0x000fc60000000008 */
[----:B------:R-:W-:Y:S02]  /*0530*/  FMUL R4, R4, R17 ;  /* 0x0000001104047220 */ /* 0x000fe40000400000 */
[----:B------:R-:W-:Y:S02]  /*0540*/  FSETP.GEU.AND P0, PT, R12, RZ, PT ;  /* 0x000000ff0c00720b */ /* 0x000fe40003f0e000 */
[----:B------:R-:W-:Y:S02]  /*0550*/  @P3 FFMA R13, R4, R11, R9 ;  /* 0x0000000b040d3223 */ /* 0x000fe40000000009 */
[----:B------:R-:W-:-:S03]  /*0560*/  FSEL R12, R12, RZ, P0 ;  /* 0x000000ff0c0c7208 */ /* 0x000fc60000000000 */
[----:B------:R-:W-:-:S04]  /*0570*/  FSETP.GEU.AND P1, PT, R13, RZ, PT ;  /* 0x000000ff0d00720b */ /* 0x000fc80003f2e000 */
[----:B------:R-:W-:-:S05]  /*0580*/  FSEL R13, R13, RZ, P1 ;  /* 0x000000ff0d0d7208 */ /* 0x000fca0000800000 */
[----:B------:R-:W-:Y:S01]  /*0590*/  STG.E.64 desc[UR4][R2.64], R12 ;  /* 0x0000000c02007986 */ /* 0x000fe2000c101b04 */
[----:B------:R-:W-:Y:S05]  /*05a0*/  EXIT ;  /* 0x000000000000794d */ /* 0x000fea0003800000 */
.L_x_0:
[----:B------:R-:W-:-:S00]  /*05b0*/  BRA `(.L_x_0) ;  /* 0xfffffffc00fc7947 */ /* 0x000fc0000383ffff */
[----:B------:R-:W-:-:S00]  /*05c0*/  NOP ;  /* 0x0000000000007918 */ /* 0x000fc00000000000 */
        /* <DEDUP_REMOVED lines=11> */
.L_x_1:


//--------------------- .nv.global.init           --------------------------
	.section	.nv.global.init,"aw",@progbits
.nv.global.init:
	.type		_$_str,@object
	.size		_$_str,(_$_str_$_2 - _$_str)
_$_str:
        /*0000*/ 	.byte	0x5f, 0x5f, 0x43, 0x55, 0x44, 0x41, 0x5f, 0x46, 0x54, 0x5a, 0x00
	.type		_$_str_$_2,@object
	.size		_$_str_$_2,(.L_1 - _$_str_$_2)
_$_str_$_2:
        /*000b*/ 	.byte	0x5f, 0x5f, 0x43, 0x55, 0x44, 0x41, 0x5f, 0x50, 0x52, 0x45, 0x43, 0x5f, 0x53, 0x51, 0x52, 0x54
        /*001b*/ 	.byte	0x00
.L_1:


//--------------------- .nv.constant0.triton_poi_fused_cat_relu_16 --------------------------
	.section	.nv.constant0.triton_poi_fused_cat_relu_16,"a",@progbits
	.sectionflags	@""
	.align	4
.nv.constant0.triton_poi_fused_cat_relu_16:
	.zero		588
